//
// Generated by NVIDIA NVVM Compiler
//
// Compiler Build ID: CL-36424714
// Cuda compilation tools, release 13.0, V13.0.88
// Based on NVVM 20.0.0
//

.version 9.0
.target sm_100
.address_size 64

	// .globl	_Z9shuffleUpPfS_i

.visible .entry _Z9shuffleUpPfS_i(
	.param .u64 .ptr .align 1 _Z9shuffleUpPfS_i_param_0,
	.param .u64 .ptr .align 1 _Z9shuffleUpPfS_i_param_1,
	.param .u32 _Z9shuffleUpPfS_i_param_2
)
{
	.reg .pred 	%p<3>;
	.reg .b32 	%r<8>;
	.reg .b64 	%rd<8>;

	ld.param.u64 	%rd1, [_Z9shuffleUpPfS_i_param_0];
	ld.param.u64 	%rd2, [_Z9shuffleUpPfS_i_param_1];
	ld.param.u32 	%r2, [_Z9shuffleUpPfS_i_param_2];
	mov.u32 	%r3, %ctaid.x;
	mov.u32 	%r4, %ntid.x;
	mov.u32 	%r5, %tid.x;
	mad.lo.s32 	%r1, %r3, %r4, %r5;
	setp.gt.s32 	%p1, %r1, %r2;
	@%p1 bra 	$L__BB0_2;
	cvta.to.global.u64 	%rd3, %rd2;
	cvta.to.global.u64 	%rd4, %rd1;
	mul.wide.s32 	%rd5, %r1, 4;
	add.s64 	%rd6, %rd3, %rd5;
	ld.global.u32 	%r6, [%rd6];
	shfl.sync.up.b32	%r7|%p2, %r6, 1, 0, -1;
	add.s64 	%rd7, %rd4, %rd5;
	st.global.u32 	[%rd7], %r7;
$L__BB0_2:
	ret;

}
	// .globl	_Z11shuffleDownPfS_i
.visible .entry _Z11shuffleDownPfS_i(
	.param .u64 .ptr .align 1 _Z11shuffleDownPfS_i_param_0,
	.param .u64 .ptr .align 1 _Z11shuffleDownPfS_i_param_1,
	.param .u32 _Z11shuffleDownPfS_i_param_2
)
{
	.reg .pred 	%p<3>;
	.reg .b32 	%r<8>;
	.reg .b64 	%rd<8>;

	ld.param.u64 	%rd1, [_Z11shuffleDownPfS_i_param_0];
	ld.param.u64 	%rd2, [_Z11shuffleDownPfS_i_param_1];
	ld.param.u32 	%r2, [_Z11shuffleDownPfS_i_param_2];
	mov.u32 	%r3, %ctaid.x;
	mov.u32 	%r4, %ntid.x;
	mov.u32 	%r5, %tid.x;
	mad.lo.s32 	%r1, %r3, %r4, %r5;
	setp.gt.s32 	%p1, %r1, %r2;
	@%p1 bra 	$L__BB1_2;
	cvta.to.global.u64 	%rd3, %rd2;
	cvta.to.global.u64 	%rd4, %rd1;
	mul.wide.s32 	%rd5, %r1, 4;
	add.s64 	%rd6, %rd3, %rd5;
	ld.global.u32 	%r6, [%rd6];
	shfl.sync.down.b32	%r7|%p2, %r6, 1, 31, -1;
	add.s64 	%rd7, %rd4, %rd5;
	st.global.u32 	[%rd7], %r7;
$L__BB1_2:
	ret;

}
	// .globl	_Z16shuffleButterflyPfS_i
.visible .entry _Z16shuffleButterflyPfS_i(
	.param .u64 .ptr .align 1 _Z16shuffleButterflyPfS_i_param_0,
	.param .u64 .ptr .align 1 _Z16shuffleButterflyPfS_i_param_1,
	.param .u32 _Z16shuffleButterflyPfS_i_param_2
)
{
	.reg .pred 	%p<3>;
	.reg .b32 	%r<8>;
	.reg .b64 	%rd<8>;

	ld.param.u64 	%rd1, [_Z16shuffleButterflyPfS_i_param_0];
	ld.param.u64 	%rd2, [_Z16shuffleButterflyPfS_i_param_1];
	ld.param.u32 	%r2, [_Z16shuffleButterflyPfS_i_param_2];
	mov.u32 	%r3, %ctaid.x;
	mov.u32 	%r4, %ntid.x;
	mov.u32 	%r5, %tid.x;
	mad.lo.s32 	%r1, %r3, %r4, %r5;
	setp.gt.s32 	%p1, %r1, %r2;
	@%p1 bra 	$L__BB2_2;
	cvta.to.global.u64 	%rd3, %rd2;
	cvta.to.global.u64 	%rd4, %rd1;
	mul.wide.s32 	%rd5, %r1, 4;
	add.s64 	%rd6, %rd3, %rd5;
	ld.global.u32 	%r6, [%rd6];
	shfl.sync.bfly.b32	%r7|%p2, %r6, 1, 31, -1;
	add.s64 	%rd7, %rd4, %rd5;
	st.global.u32 	[%rd7], %r7;
$L__BB2_2:
	ret;

}


// ===== COMPILED SASS (sm_100) =====

	.target	sm_100

	.elftype	@"ET_EXEC"


//--------------------- .note.nv.tkinfo           --------------------------
	.section	.note.nv.tkinfo,"",@"SHT_NOTE"
	.sectionflags	@"SHF_NOTE_NV_TKINFO"
	.tkinfo
        /*0018*/ 	.word	0x00000002
        /*0030*/ 	.string	""
        /*0030*/ 	.string	"ptxas"
        /*0030*/ 	.string	"Cuda compilation tools, release 13.0, V13.0.88"
        /*0030*/ 	.string	"Build cuda_13.0.r13.0/compiler.36424714_0"
        /*0030*/ 	.string	"-arch sm_100 -m 64 "



//--------------------- .note.nv.cuinfo           --------------------------
	.section	.note.nv.cuinfo,"",@"SHT_NOTE"
	.sectionflags	@"SHF_NOTE_NV_CUINFO"
        /*0018*/ 	.short	0x0002
        /*001a*/ 	.short	0x0064
        /*001c*/ 	.short	0x0082
	.zero		2


//--------------------- .nv.info                  --------------------------
	.section	.nv.info,"",@"SHT_CUDA_INFO"
	.align	4


	//----- nvinfo : EIATTR_REGCOUNT
	.align		4
        /*0000*/ 	.byte	0x04, 0x2f
        /*0002*/ 	.short	(.L_1 - .L_0)
	.align		4
.L_0:
        /*0004*/ 	.word	index@(_Z9shuffleUpPfS_i)
        /*0008*/ 	.word	0x0000000c


	//----- nvinfo : EIATTR_FRAME_SIZE
	.align		4
.L_1:
        /*000c*/ 	.byte	0x04, 0x11
        /*000e*/ 	.short	(.L_3 - .L_2)
	.align		4
.L_2:
        /*0010*/ 	.word	index@(_Z9shuffleUpPfS_i)
        /*0014*/ 	.word	0x00000000


	//----- nvinfo : EIATTR_REGCOUNT
	.align		4
.L_3:
        /*0018*/ 	.byte	0x04, 0x2f
        /*001a*/ 	.short	(.L_5 - .L_4)
	.align		4
.L_4:
        /*001c*/ 	.word	index@(_Z11shuffleDownPfS_i)
        /*0020*/ 	.word	0x0000000c


	//----- nvinfo : EIATTR_FRAME_SIZE
	.align		4
.L_5:
        /*0024*/ 	.byte	0x04, 0x11
        /*0026*/ 	.short	(.L_7 - .L_6)
	.align		4
.L_6:
        /*0028*/ 	.word	index@(_Z11shuffleDownPfS_i)
        /*002c*/ 	.word	0x00000000


	//----- nvinfo : EIATTR_REGCOUNT
	.align		4
.L_7:
        /*0030*/ 	.byte	0x04, 0x2f
        /*0032*/ 	.short	(.L_9 - .L_8)
	.align		4
.L_8:
        /*0034*/ 	.word	index@(_Z16shuffleButterflyPfS_i)
        /*0038*/ 	.word	0x0000000c


	//----- nvinfo : EIATTR_FRAME_SIZE
	.align		4
.L_9:
        /*003c*/ 	.byte	0x04, 0x11
        /*003e*/ 	.short	(.L_11 - .L_10)
	.align		4
.L_10:
        /*0040*/ 	.word	index@(_Z16shuffleButterflyPfS_i)
        /*0044*/ 	.word	0x00000000


	//----- nvinfo : EIATTR_MIN_STACK_SIZE
	.align		4
.L_11:
        /*0048*/ 	.byte	0x04, 0x12
        /*004a*/ 	.short	(.L_13 - .L_12)
	.align		4
.L_12:
        /*004c*/ 	.word	index@(_Z16shuffleButterflyPfS_i)
        /*0050*/ 	.word	0x00000000


	//----- nvinfo : EIATTR_MIN_STACK_SIZE
	.align		4
.L_13:
        /*0054*/ 	.byte	0x04, 0x12
        /*0056*/ 	.short	(.L_15 - .L_14)
	.align		4
.L_14:
        /*0058*/ 	.word	index@(_Z11shuffleDownPfS_i)
        /*005c*/ 	.word	0x00000000


	//----- nvinfo : EIATTR_MIN_STACK_SIZE
	.align		4
.L_15:
        /*0060*/ 	.byte	0x04, 0x12
        /*0062*/ 	.short	(.L_17 - .L_16)
	.align		4
.L_16:
        /*0064*/ 	.word	index@(_Z9shuffleUpPfS_i)
        /*0068*/ 	.word	0x00000000
.L_17:


//--------------------- .nv.compat                --------------------------
	.section	.nv.compat,"",@"SHT_CUDA_COMPAT_INFO"
	.align	4
        /*0000*/ 	.byte	0x02, 0x09, 0x00, 0x00, 0x02, 0x02, 0x01, 0x00, 0x02, 0x05, 0x05, 0x00, 0x03, 0x07, 0x01, 0x01
        /*0010*/ 	.byte	0x02, 0x03, 0x00, 0x00, 0x02, 0x06, 0x01, 0x00, 0x04, 0x0b, 0x08, 0x00, 0x09, 0x00, 0x00, 0x00
        /*0020*/ 	.byte	0x00, 0x00, 0x00, 0x00


//--------------------- .nv.info._Z16shuffleButterflyPfS_i --------------------------
	.section	.nv.info._Z16shuffleButterflyPfS_i,"",@"SHT_CUDA_INFO"
	.sectionflags	@""
	.align	4


	//----- nvinfo : EIATTR_CUDA_API_VERSION
	.align		4
        /*0000*/ 	.byte	0x04, 0x37
        /*0002*/ 	.short	(.L_19 - .L_18)
.L_18:
        /*0004*/ 	.word	0x00000082


	//----- nvinfo : EIATTR_KPARAM_INFO
	.align		4
.L_19:
        /*0008*/ 	.byte	0x04, 0x17
        /*000a*/ 	.short	(.L_21 - .L_20)
.L_20:
        /*000c*/ 	.word	0x00000000
        /*0010*/ 	.short	0x0002
        /*0012*/ 	.short	0x0010
        /*0014*/ 	.byte	0x00, 0xf0, 0x11, 0x00


	//----- nvinfo : EIATTR_KPARAM_INFO
	.align		4
.L_21:
        /*0018*/ 	.byte	0x04, 0x17
        /*001a*/ 	.short	(.L_23 - .L_22)
.L_22:
        /*001c*/ 	.word	0x00000000
        /*0020*/ 	.short	0x0001
        /*0022*/ 	.short	0x0008
        /*0024*/ 	.byte	0x00, 0xf5, 0x21, 0x00


	//----- nvinfo : EIATTR_KPARAM_INFO
	.align		4
.L_23:
        /*0028*/ 	.byte	0x04, 0x17
        /*002a*/ 	.short	(.L_25 - .L_24)
.L_24:
        /*002c*/ 	.word	0x00000000
        /*0030*/ 	.short	0x0000
        /*0032*/ 	.short	0x0000
        /*0034*/ 	.byte	0x00, 0xf5, 0x21, 0x00


	//----- nvinfo : EIATTR_SPARSE_MMA_MASK
	.align		4
.L_25:
        /*0038*/ 	.byte	0x03, 0x50
        /*003a*/ 	.short	0x0000


	//----- nvinfo : EIATTR_MAXREG_COUNT
	.align		4
        /*003c*/ 	.byte	0x03, 0x1b
        /*003e*/ 	.short	0x00ff


	//----- nvinfo : EIATTR_MERCURY_ISA_VERSION
	.align		4
        /*0040*/ 	.byte	0x03, 0x5f
        /*0042*/ 	.short	0x0101


	//----- nvinfo : EIATTR_COOP_GROUP_MASK_REGIDS
	.align		4
        /*0044*/ 	.byte	0x04, 0x29
        /*0046*/ 	.short	(.L_27 - .L_26)


	//   ....[0]....
.L_26:
        /*0048*/ 	.word	0xffffffff


	//----- nvinfo : EIATTR_COOP_GROUP_INSTR_OFFSETS
	.align		4
.L_27:
        /*004c*/ 	.byte	0x04, 0x28
        /*004e*/ 	.short	(.L_29 - .L_28)


	//   ....[0]....
.L_28:
        /*0050*/ 	.word	0x000000e0


	//----- nvinfo : EIATTR_VRC_CTA_INIT_COUNT
	.align		4
.L_29:
        /*0054*/ 	.byte	0x02, 0x4a
	.zero		1
	.zero		1


	//----- nvinfo : EIATTR_EXIT_INSTR_OFFSETS
	.align		4
        /*0058*/ 	.byte	0x04, 0x1c
        /*005a*/ 	.short	(.L_31 - .L_30)


	//   ....[0]....
.L_30:
        /*005c*/ 	.word	0x00000070


	//   ....[1]....
        /*0060*/ 	.word	0x00000100


	//----- nvinfo : EIATTR_CBANK_PARAM_SIZE
	.align		4
.L_31:
        /*0064*/ 	.byte	0x03, 0x19
        /*0066*/ 	.short	0x0014


	//----- nvinfo : EIATTR_PARAM_CBANK
	.align		4
        /*0068*/ 	.byte	0x04, 0x0a
        /*006a*/ 	.short	(.L_33 - .L_32)
	.align		4
.L_32:
        /*006c*/ 	.word	index@(.nv.constant0._Z16shuffleButterflyPfS_i)
        /*0070*/ 	.short	0x0380
        /*0072*/ 	.short	0x0014


	//----- nvinfo : EIATTR_SW_WAR
	.align		4
.L_33:
        /*0074*/ 	.byte	0x04, 0x36
        /*0076*/ 	.short	(.L_35 - .L_34)
.L_34:
        /*0078*/ 	.word	0x00000008
.L_35:


//--------------------- .nv.info._Z11shuffleDownPfS_i --------------------------
	.section	.nv.info._Z11shuffleDownPfS_i,"",@"SHT_CUDA_INFO"
	.sectionflags	@""
	.align	4


	//----- nvinfo : EIATTR_CUDA_API_VERSION
	.align		4
        /*0000*/ 	.byte	0x04, 0x37
        /*0002*/ 	.short	(.L_37 - .L_36)
.L_36:
        /*0004*/ 	.word	0x00000082


	//----- nvinfo : EIATTR_KPARAM_INFO
	.align		4
.L_37:
        /*0008*/ 	.byte	0x04, 0x17
        /*000a*/ 	.short	(.L_39 - .L_38)
.L_38:
        /*000c*/ 	.word	0x00000000
        /*0010*/ 	.short	0x0002
        /*0012*/ 	.short	0x0010
        /*0014*/ 	.byte	0x00, 0xf0, 0x11, 0x00


	//----- nvinfo : EIATTR_KPARAM_INFO
	.align		4
.L_39:
        /*0018*/ 	.byte	0x04, 0x17
        /*001a*/ 	.short	(.L_41 - .L_40)
.L_40:
        /*001c*/ 	.word	0x00000000
        /*0020*/ 	.short	0x0001
        /*0022*/ 	.short	0x0008
        /*0024*/ 	.byte	0x00, 0xf5, 0x21, 0x00


	//----- nvinfo : EIATTR_KPARAM_INFO
	.align		4
.L_41:
        /*0028*/ 	.byte	0x04, 0x17
        /*002a*/ 	.short	(.L_43 - .L_42)
.L_42:
        /*002c*/ 	.word	0x00000000
        /*0030*/ 	.short	0x0000
        /*0032*/ 	.short	0x0000
        /*0034*/ 	.byte	0x00, 0xf5, 0x21, 0x00


	//----- nvinfo : EIATTR_SPARSE_MMA_MASK
	.align		4
.L_43:
        /*0038*/ 	.byte	0x03, 0x50
        /*003a*/ 	.short	0x0000


	//----- nvinfo : EIATTR_MAXREG_COUNT
	.align		4
        /*003c*/ 	.byte	0x03, 0x1b
        /*003e*/ 	.short	0x00ff


	//----- nvinfo : EIATTR_MERCURY_ISA_VERSION
	.align		4
        /*0040*/ 	.byte	0x03, 0x5f
        /*0042*/ 	.short	0x0101


	//----- nvinfo : EIATTR_COOP_GROUP_MASK_REGIDS
	.align		4
        /*0044*/ 	.byte	0x04, 0x29
        /*0046*/ 	.short	(.L_45 - .L_44)


	//   ....[0]....
.L_44:
        /*0048*/ 	.word	0xffffffff


	//----- nvinfo : EIATTR_COOP_GROUP_INSTR_OFFSETS
	.align		4
.L_45:
        /*004c*/ 	.byte	0x04, 0x28
        /*004e*/ 	.short	(.L_47 - .L_46)


	//   ....[0]....
.L_46:
        /*0050*/ 	.word	0x000000e0


	//----- nvinfo : EIATTR_VRC_CTA_INIT_COUNT
	.align		4
.L_47:
        /*0054*/ 	.byte	0x02, 0x4a
	.zero		1
	.zero		1


	//----- nvinfo : EIATTR_EXIT_INSTR_OFFSETS
	.align		4
        /*0058*/ 	.byte	0x04, 0x1c
        /*005a*/ 	.short	(.L_49 - .L_48)


	//   ....[0]....
.L_48:
        /*005c*/ 	.word	0x00000070


	//   ....[1]....
        /*0060*/ 	.word	0x00000100


	//----- nvinfo : EIATTR_CBANK_PARAM_SIZE
	.align		4
.L_49:
        /*0064*/ 	.byte	0x03, 0x19
        /*0066*/ 	.short	0x0014


	//----- nvinfo : EIATTR_PARAM_CBANK
	.align		4
        /*0068*/ 	.byte	0x04, 0x0a
        /*006a*/ 	.short	(.L_51 - .L_50)
	.align		4
.L_50:
        /*006c*/ 	.word	index@(.nv.constant0._Z11shuffleDownPfS_i)
        /*0070*/ 	.short	0x0380
        /*0072*/ 	.short	0x0014


	//----- nvinfo : EIATTR_SW_WAR
	.align		4
.L_51:
        /*0074*/ 	.byte	0x04, 0x36
        /*0076*/ 	.short	(.L_53 - .L_52)
.L_52:
        /*0078*/ 	.word	0x00000008
.L_53:


//--------------------- .nv.info._Z9shuffleUpPfS_i --------------------------
	.section	.nv.info._Z9shuffleUpPfS_i,"",@"SHT_CUDA_INFO"
	.sectionflags	@""
	.align	4


	//----- nvinfo : EIATTR_CUDA_API_VERSION
	.align		4
        /*0000*/ 	.byte	0x04, 0x37
        /*0002*/ 	.short	(.L_55 - .L_54)
.L_54:
        /*0004*/ 	.word	0x00000082


	//----- nvinfo : EIATTR_KPARAM_INFO
	.align		4
.L_55:
        /*0008*/ 	.byte	0x04, 0x17
        /*000a*/ 	.short	(.L_57 - .L_56)
.L_56:
        /*000c*/ 	.word	0x00000000
        /*0010*/ 	.short	0x0002
        /*0012*/ 	.short	0x0010
        /*0014*/ 	.byte	0x00, 0xf0, 0x11, 0x00


	//----- nvinfo : EIATTR_KPARAM_INFO
	.align		4
.L_57:
        /*0018*/ 	.byte	0x04, 0x17
        /*001a*/ 	.short	(.L_59 - .L_58)
.L_58:
        /*001c*/ 	.word	0x00000000
        /*0020*/ 	.short	0x0001
        /*0022*/ 	.short	0x0008
        /*0024*/ 	.byte	0x00, 0xf5, 0x21, 0x00


	//----- nvinfo : EIATTR_KPARAM_INFO
	.align		4
.L_59:
        /*0028*/ 	.byte	0x04, 0x17
        /*002a*/ 	.short	(.L_61 - .L_60)
.L_60:
        /*002c*/ 	.word	0x00000000
        /*0030*/ 	.short	0x0000
        /*0032*/ 	.short	0x0000
        /*0034*/ 	.byte	0x00, 0xf5, 0x21, 0x00


	//----- nvinfo : EIATTR_SPARSE_MMA_MASK
	.align		4
.L_61:
        /*0038*/ 	.byte	0x03, 0x50
        /*003a*/ 	.short	0x0000


	//----- nvinfo : EIATTR_MAXREG_COUNT
	.align		4
        /*003c*/ 	.byte	0x03, 0x1b
        /*003e*/ 	.short	0x00ff


	//----- nvinfo : EIATTR_MERCURY_ISA_VERSION
	.align		4
        /*0040*/ 	.byte	0x03, 0x5f
        /*0042*/ 	.short	0x0101


	//----- nvinfo : EIATTR_COOP_GROUP_MASK_REGIDS
	.align		4
        /*0044*/ 	.byte	0x04, 0x29
        /*0046*/ 	.short	(.L_63 - .L_62)


	//   ....[0]....
.L_62:
        /*0048*/ 	.word	0xffffffff


	//----- nvinfo : EIATTR_COOP_GROUP_INSTR_OFFSETS
	.align		4
.L_63:
        /*004c*/ 	.byte	0x04, 0x28
        /*004e*/ 	.short	(.L_65 - .L_64)


	//   ....[0]....
.L_64:
        /*0050*/ 	.word	0x000000e0


	//----- nvinfo : EIATTR_VRC_CTA_INIT_COUNT
	.align		4
.L_65:
        /*0054*/ 	.byte	0x02, 0x4a
	.zero		1
	.zero		1


	//----- nvinfo : EIATTR_EXIT_INSTR_OFFSETS
	.align		4
        /*0058*/ 	.byte	0x04, 0x1c
        /*005a*/ 	.short	(.L_67 - .L_66)


	//   ....[0]....
.L_66:
        /*005c*/ 	.word	0x00000070


	//   ....[1]....
        /*0060*/ 	.word	0x00000100


	//----- nvinfo : EIATTR_CBANK_PARAM_SIZE
	.align		4
.L_67:
        /*0064*/ 	.byte	0x03, 0x19
        /*0066*/ 	.short	0x0014


	//----- nvinfo : EIATTR_PARAM_CBANK
	.align		4
        /*0068*/ 	.byte	0x04, 0x0a
        /*006a*/ 	.short	(.L_69 - .L_68)
	.align		4
.L_68:
        /*006c*/ 	.word	index@(.nv.constant0._Z9shuffleUpPfS_i)
        /*0070*/ 	.short	0x0380
        /*0072*/ 	.short	0x0014


	//----- nvinfo : EIATTR_SW_WAR
	.align		4
.L_69:
        /*0074*/ 	.byte	0x04, 0x36
        /*0076*/ 	.short	(.L_71 - .L_70)
.L_70:
        /*0078*/ 	.word	0x00000008
.L_71:


//--------------------- .nv.callgraph             --------------------------
	.section	.nv.callgraph,"",@"SHT_CUDA_CALLGRAPH"
	.align	4
	.sectionentsize	8
	.align		4
        /*0000*/ 	.word	0x00000000
	.align		4
        /*0004*/ 	.word	0xffffffff
	.align		4
        /*0008*/ 	.word	0x00000000
	.align		4
        /*000c*/ 	.word	0xfffffffe
	.align		4
        /*0010*/ 	.word	0x00000000
	.align		4
        /*0014*/ 	.word	0xfffffffd
	.align		4
        /*0018*/ 	.word	0x00000000
	.align		4
        /*001c*/ 	.word	0xfffffffc


//--------------------- .text._Z16shuffleButterflyPfS_i --------------------------
	.section	.text._Z16shuffleButterflyPfS_i,"ax",@progbits
	.align	128
        .global         _Z16shuffleButterflyPfS_i
        .type           _Z16shuffleButterflyPfS_i,@function
        .size           _Z16shuffleButterflyPfS_i,(.L_x_3 - _Z16shuffleButterflyPfS_i)
        .other          _Z16shuffleButterflyPfS_i,@"STO_CUDA_ENTRY STV_DEFAULT"
_Z16shuffleButterflyPfS_i:
.text._Z16shuffleButterflyPfS_i:
[----:B------:R-:W-:Y:S01]  /*0000*/  LDC R1, c[0x0][0x37c] ;  /* 0x0000df00ff017b82 */ /* 0x000fe20000000800 */
[----:B------:R-:W0:Y:S07]  /*0010*/  S2R R0, SR_TID.X ;  /* 0x0000000000007919 */ /* 0x000e2e0000002100 */
[----:B------:R-:W0:Y:S01]  /*0020*/  S2UR UR4, SR_CTAID.X ;  /* 0x00000000000479c3 */ /* 0x000e220000002500 */
[----:B------:R-:W1:Y:S07]  /*0030*/  LDCU UR5, c[0x0][0x390] ;  /* 0x00007200ff0577ac */ /* 0x000e6e0008000800 */
[----:B------:R-:W0:Y:S02]  /*0040*/  LDC R7, c[0x0][0x360] ;  /* 0x0000d800ff077b82 */ /* 0x000e240000000800 */
[----:B0-----:R-:W-:-:S05]  /*0050*/  IMAD R7, R7, UR4, R0 ;  /* 0x0000000407077c24 */ /* 0x001fca000f8e0200 */
[----:B-1----:R-:W-:-:S13]  /*0060*/  ISETP.GT.AND P0, PT, R7, UR5, PT ;  /* 0x0000000507007c0c */ /* 0x002fda000bf04270 */
[----:B------:R-:W-:Y:S05]  /*0070*/  @P0 EXIT ;  /* 0x000000000000094d */ /* 0x000fea0003800000 */
[----:B------:R-:W0:Y:S01]  /*0080*/  LDC.64 R2, c[0x0][0x388] ;  /* 0x0000e200ff027b82 */ /* 0x000e220000000a00 */
[----:B------:R-:W1:Y:S07]  /*0090*/  LDCU.64 UR4, c[0x0][0x358] ;  /* 0x00006b00ff0477ac */ /* 0x000e6e0008000a00 */
[----:B------:R-:W2:Y:S01]  /*00a0*/  LDC.64 R4, c[0x0][0x380] ;  /* 0x0000e000ff047b82 */ /* 0x000ea20000000a00 */
[----:B0-----:R-:W-:-:S06]  /*00b0*/  IMAD.WIDE R2, R7, 0x4, R2 ;  /* 0x0000000407027825 */ /* 0x001fcc00078e0202 */
[----:B-1----:R-:W3:Y:S01]  /*00c0*/  LDG.E R2, desc[UR4][R2.64] ;  /* 0x0000000402027981 */ /* 0x002ee2000c1e1900 */
[----:B--2---:R-:W-:-:S03]  /*00d0*/  IMAD.WIDE R4, R7, 0x4, R4 ;  /* 0x0000000407047825 */ /* 0x004fc600078e0204 */
[----:B---3--:R-:W0:Y:S04]  /*00e0*/  SHFL.BFLY PT, R9, R2, 0x1, 0x1f ;  /* 0x0c201f0002097f89 */ /* 0x008e2800000e0000 */
[----:B0-----:R-:W-:Y:S01]  /*00f0*/  STG.E desc[UR4][R4.64], R9 ;  /* 0x0000000904007986 */ /* 0x001fe2000c101904 */
[----:B------:R-:W-:Y:S05]  /*0100*/  EXIT ;  /* 0x000000000000794d */ /* 0x000fea0003800000 */
.L_x_0:
[----:B------:R-:W-:-:S00]  /*0110*/  BRA `(.L_x_0) ;  /* 0xfffffffc00fc7947 */ /* 0x000fc0000383ffff */
[----:B------:R-:W-:-:S00]  /*0120*/  NOP ;  /* 0x0000000000007918 */ /* 0x000fc00000000000 */
        /* <DEDUP_REMOVED lines=13> */
.L_x_3:


//--------------------- .text._Z11shuffleDownPfS_i --------------------------
	.section	.text._Z11shuffleDownPfS_i,"ax",@progbits
	.align	128
        .global         _Z11shuffleDownPfS_i
        .type           _Z11shuffleDownPfS_i,@function
        .size           _Z11shuffleDownPfS_i,(.L_x_4 - _Z11shuffleDownPfS_i)
        .other          _Z11shuffleDownPfS_i,@"STO_CUDA_ENTRY STV_DEFAULT"
_Z11shuffleDownPfS_i:
.text._Z11shuffleDownPfS_i:
        /* <DEDUP_REMOVED lines=14> */
[----:B---3--:R-:W0:Y:S04]  /*00e0*/  SHFL.DOWN PT, R9, R2, 0x1, 0x1f ;  /* 0x08201f0002097f89 */ /* 0x008e2800000e0000 */
[----:B0-----:R-:W-:Y:S01]  /*00f0*/  STG.E desc[UR4][R4.64], R9 ;  /* 0x0000000904007986 */ /* 0x001fe2000c101904 */
[----:B------:R-:W-:Y:S05]  /*0100*/  EXIT ;  /* 0x000000000000794d */ /* 0x000fea0003800000 */
.L_x_1:
        /* <DEDUP_REMOVED lines=15> */
.L_x_4:


//--------------------- .text._Z9shuffleUpPfS_i   --------------------------
	.section	.text._Z9shuffleUpPfS_i,"ax",@progbits
	.align	128
        .global         _Z9shuffleUpPfS_i
        .type           _Z9shuffleUpPfS_i,@function
        .size           _Z9shuffleUpPfS_i,(.L_x_5 - _Z9shuffleUpPfS_i)
        .other          _Z9shuffleUpPfS_i,@"STO_CUDA_ENTRY STV_DEFAULT"
_Z9shuffleUpPfS_i:
.text._Z9shuffleUpPfS_i:
        /* <DEDUP_REMOVED lines=14> */
[----:B---3--:R-:W0:Y:S04]  /*00e0*/  SHFL.UP PT, R9, R2, 0x1, RZ ;  /* 0x0420000002097989 */ /* 0x008e2800000e00ff */
[----:B0-----:R-:W-:Y:S01]  /*00f0*/  STG.E desc[UR4][R4.64], R9 ;  /* 0x0000000904007986 */ /* 0x001fe2000c101904 */
[----:B------:R-:W-:Y:S05]  /*0100*/  EXIT ;  /* 0x000000000000794d */ /* 0x000fea0003800000 */
.L_x_2:
        /* <DEDUP_REMOVED lines=15> */
.L_x_5:


//--------------------- .nv.shared.reserved.0     --------------------------
	.section	.nv.shared.reserved.0,"aw",@nobits
	.weak		__nv_reservedSMEM_offset_0_alias
	.size		__nv_reservedSMEM_offset_0_alias, 0, 64
	.other		__nv_reservedSMEM_offset_0_alias,@"STO_CUDA_RESERVED_SHARED STV_DEFAULT"
__nv_reservedSMEM_offset_0_alias:
	.zero		0
	.zero		64


//--------------------- .nv.constant0._Z16shuffleButterflyPfS_i --------------------------
	.section	.nv.constant0._Z16shuffleButterflyPfS_i,"a",@progbits
	.sectionflags	@""
	.align	4
.nv.constant0._Z16shuffleButterflyPfS_i:
	.zero		916


//--------------------- .nv.constant0._Z11shuffleDownPfS_i --------------------------
	.section	.nv.constant0._Z11shuffleDownPfS_i,"a",@progbits
	.sectionflags	@""
	.align	4
.nv.constant0._Z11shuffleDownPfS_i:
	.zero		916


//--------------------- .nv.constant0._Z9shuffleUpPfS_i --------------------------
	.section	.nv.constant0._Z9shuffleUpPfS_i,"a",@progbits
	.sectionflags	@""
	.align	4
.nv.constant0._Z9shuffleUpPfS_i:
	.zero		916


//--------------------- SYMBOLS --------------------------

	.type		.nv.reservedSmem.offset0,@object
	.size		.nv.reservedSmem.offset0,0x4
